//
// Generated by NVIDIA NVVM Compiler
//
// Compiler Build ID: CL-36424714
// Cuda compilation tools, release 13.0, V13.0.88
// Based on NVVM 20.0.0
//

.version 9.0
.target sm_100
.address_size 64

	// .globl	_Z37RectangularMatrixMultiplicationKernelPfS_S_
.const .align 4 .u32 DEVICE_NUM_ROWS_A = 128;
.const .align 4 .u32 DEVICE_SHARED_DIM = 256;
.const .align 4 .u32 DEVICE_NUM_COLS_B = 512;

.visible .entry _Z37RectangularMatrixMultiplicationKernelPfS_S_(
	.param .u64 .ptr .align 1 _Z37RectangularMatrixMultiplicationKernelPfS_S__param_0,
	.param .u64 .ptr .align 1 _Z37RectangularMatrixMultiplicationKernelPfS_S__param_1,
	.param .u64 .ptr .align 1 _Z37RectangularMatrixMultiplicationKernelPfS_S__param_2
)
{
	.reg .pred 	%p<13>;
	.reg .b32 	%r<94>;
	.reg .b32 	%f<68>;
	.reg .b64 	%rd<69>;

	ld.param.u64 	%rd4, [_Z37RectangularMatrixMultiplicationKernelPfS_S__param_0];
	ld.param.u64 	%rd5, [_Z37RectangularMatrixMultiplicationKernelPfS_S__param_1];
	ld.param.u64 	%rd3, [_Z37RectangularMatrixMultiplicationKernelPfS_S__param_2];
	cvta.to.global.u64 	%rd1, %rd5;
	cvta.to.global.u64 	%rd2, %rd4;
	mov.u32 	%r46, %ctaid.y;
	mov.u32 	%r47, %ntid.y;
	mov.u32 	%r48, %tid.y;
	mad.lo.s32 	%r1, %r46, %r47, %r48;
	mov.u32 	%r49, %ctaid.x;
	mov.u32 	%r50, %ntid.x;
	mul.lo.s32 	%r2, %r49, %r50;
	mov.u32 	%r3, %tid.x;
	add.s32 	%r51, %r2, %r3;
	ld.const.u32 	%r52, [DEVICE_NUM_ROWS_A];
	setp.ge.u32 	%p1, %r1, %r52;
	ld.const.u32 	%r53, [DEVICE_NUM_COLS_B];
	setp.ge.u32 	%p2, %r51, %r53;
	or.pred  	%p3, %p1, %p2;
	@%p3 bra 	$L__BB0_14;
	ld.const.u32 	%r6, [DEVICE_SHARED_DIM];
	setp.eq.s32 	%p4, %r6, 0;
	mov.f32 	%f67, 0f00000000;
	@%p4 bra 	$L__BB0_13;
	mul.lo.s32 	%r7, %r6, %r1;
	and.b32  	%r8, %r6, 7;
	setp.lt.u32 	%p5, %r6, 8;
	mov.f32 	%f67, 0f00000000;
	mov.b32 	%r92, 0;
	@%p5 bra 	$L__BB0_5;
	and.b32  	%r92, %r6, -8;
	neg.s32 	%r90, %r92;
	add.s32 	%r55, %r3, %r53;
	add.s32 	%r89, %r55, %r2;
	shl.b32 	%r12, %r53, 3;
	shl.b32 	%r56, %r53, 1;
	add.s32 	%r88, %r51, %r56;
	mad.lo.s32 	%r87, %r53, 3, %r51;
	shl.b32 	%r57, %r53, 2;
	add.s32 	%r86, %r51, %r57;
	mad.lo.s32 	%r85, %r53, 5, %r51;
	mad.lo.s32 	%r84, %r53, 6, %r51;
	mad.lo.s32 	%r83, %r53, 7, %r51;
	add.s32 	%r81, %r7, 3;
	mov.f32 	%f67, 0f00000000;
	mov.u32 	%r82, %r51;
$L__BB0_4:
	.pragma "nounroll";
	add.s32 	%r58, %r81, -3;
	mul.wide.u32 	%rd6, %r58, 4;
	add.s64 	%rd7, %rd2, %rd6;
	ld.global.f32 	%f17, [%rd7];
	mul.wide.u32 	%rd8, %r82, 4;
	add.s64 	%rd9, %rd1, %rd8;
	ld.global.f32 	%f18, [%rd9];
	fma.rn.f32 	%f19, %f17, %f18, %f67;
	add.s32 	%r59, %r81, -2;
	mul.wide.u32 	%rd10, %r59, 4;
	add.s64 	%rd11, %rd2, %rd10;
	ld.global.f32 	%f20, [%rd11];
	mul.wide.u32 	%rd12, %r89, 4;
	add.s64 	%rd13, %rd1, %rd12;
	ld.global.f32 	%f21, [%rd13];
	fma.rn.f32 	%f22, %f20, %f21, %f19;
	add.s32 	%r60, %r81, -1;
	mul.wide.u32 	%rd14, %r60, 4;
	add.s64 	%rd15, %rd2, %rd14;
	ld.global.f32 	%f23, [%rd15];
	mul.wide.u32 	%rd16, %r88, 4;
	add.s64 	%rd17, %rd1, %rd16;
	ld.global.f32 	%f24, [%rd17];
	fma.rn.f32 	%f25, %f23, %f24, %f22;
	add.s32 	%r61, %r81, 4;
	mul.wide.u32 	%rd18, %r81, 4;
	add.s64 	%rd19, %rd2, %rd18;
	ld.global.f32 	%f26, [%rd19];
	mul.wide.u32 	%rd20, %r87, 4;
	add.s64 	%rd21, %rd1, %rd20;
	ld.global.f32 	%f27, [%rd21];
	fma.rn.f32 	%f28, %f26, %f27, %f25;
	add.s32 	%r62, %r81, 1;
	mul.wide.u32 	%rd22, %r62, 4;
	add.s64 	%rd23, %rd2, %rd22;
	ld.global.f32 	%f29, [%rd23];
	mul.wide.u32 	%rd24, %r86, 4;
	add.s64 	%rd25, %rd1, %rd24;
	ld.global.f32 	%f30, [%rd25];
	fma.rn.f32 	%f31, %f29, %f30, %f28;
	add.s32 	%r63, %r81, 2;
	mul.wide.u32 	%rd26, %r63, 4;
	add.s64 	%rd27, %rd2, %rd26;
	ld.global.f32 	%f32, [%rd27];
	mul.wide.u32 	%rd28, %r85, 4;
	add.s64 	%rd29, %rd1, %rd28;
	ld.global.f32 	%f33, [%rd29];
	fma.rn.f32 	%f34, %f32, %f33, %f31;
	add.s32 	%r64, %r81, 3;
	mul.wide.u32 	%rd30, %r64, 4;
	add.s64 	%rd31, %rd2, %rd30;
	ld.global.f32 	%f35, [%rd31];
	mul.wide.u32 	%rd32, %r84, 4;
	add.s64 	%rd33, %rd1, %rd32;
	ld.global.f32 	%f36, [%rd33];
	fma.rn.f32 	%f37, %f35, %f36, %f34;
	mul.wide.u32 	%rd34, %r61, 4;
	add.s64 	%rd35, %rd2, %rd34;
	ld.global.f32 	%f38, [%rd35];
	mul.wide.u32 	%rd36, %r83, 4;
	add.s64 	%rd37, %rd1, %rd36;
	ld.global.f32 	%f39, [%rd37];
	fma.rn.f32 	%f67, %f38, %f39, %f37;
	add.s32 	%r90, %r90, 8;
	add.s32 	%r89, %r89, %r12;
	add.s32 	%r88, %r88, %r12;
	add.s32 	%r87, %r87, %r12;
	add.s32 	%r86, %r86, %r12;
	add.s32 	%r85, %r85, %r12;
	add.s32 	%r84, %r84, %r12;
	add.s32 	%r83, %r83, %r12;
	add.s32 	%r82, %r82, %r12;
	add.s32 	%r81, %r81, 8;
	setp.ne.s32 	%p6, %r90, 0;
	@%p6 bra 	$L__BB0_4;
$L__BB0_5:
	setp.eq.s32 	%p7, %r8, 0;
	@%p7 bra 	$L__BB0_13;
	and.b32  	%r41, %r6, 3;
	setp.lt.u32 	%p8, %r8, 4;
	@%p8 bra 	$L__BB0_8;
	add.s32 	%r65, %r7, %r92;
	mul.wide.u32 	%rd38, %r65, 4;
	add.s64 	%rd39, %rd2, %rd38;
	ld.global.f32 	%f41, [%rd39];
	mad.lo.s32 	%r66, %r53, %r92, %r51;
	mul.wide.u32 	%rd40, %r66, 4;
	add.s64 	%rd41, %rd1, %rd40;
	ld.global.f32 	%f42, [%rd41];
	fma.rn.f32 	%f43, %f41, %f42, %f67;
	add.s32 	%r67, %r65, 1;
	mul.wide.u32 	%rd42, %r67, 4;
	add.s64 	%rd43, %rd2, %rd42;
	ld.global.f32 	%f44, [%rd43];
	add.s32 	%r68, %r66, %r53;
	mul.wide.u32 	%rd44, %r68, 4;
	add.s64 	%rd45, %rd1, %rd44;
	ld.global.f32 	%f45, [%rd45];
	fma.rn.f32 	%f46, %f44, %f45, %f43;
	add.s32 	%r69, %r65, 2;
	mul.wide.u32 	%rd46, %r69, 4;
	add.s64 	%rd47, %rd2, %rd46;
	ld.global.f32 	%f47, [%rd47];
	add.s32 	%r70, %r68, %r53;
	mul.wide.u32 	%rd48, %r70, 4;
	add.s64 	%rd49, %rd1, %rd48;
	ld.global.f32 	%f48, [%rd49];
	fma.rn.f32 	%f49, %f47, %f48, %f46;
	add.s32 	%r71, %r65, 3;
	mul.wide.u32 	%rd50, %r71, 4;
	add.s64 	%rd51, %rd2, %rd50;
	ld.global.f32 	%f50, [%rd51];
	add.s32 	%r72, %r70, %r53;
	mul.wide.u32 	%rd52, %r72, 4;
	add.s64 	%rd53, %rd1, %rd52;
	ld.global.f32 	%f51, [%rd53];
	fma.rn.f32 	%f67, %f50, %f51, %f49;
	add.s32 	%r92, %r92, 4;
$L__BB0_8:
	setp.eq.s32 	%p9, %r41, 0;
	@%p9 bra 	$L__BB0_13;
	setp.eq.s32 	%p10, %r41, 1;
	@%p10 bra 	$L__BB0_11;
	add.s32 	%r73, %r7, %r92;
	mul.wide.u32 	%rd54, %r73, 4;
	add.s64 	%rd55, %rd2, %rd54;
	ld.global.f32 	%f53, [%rd55];
	mad.lo.s32 	%r74, %r53, %r92, %r51;
	mul.wide.u32 	%rd56, %r74, 4;
	add.s64 	%rd57, %rd1, %rd56;
	ld.global.f32 	%f54, [%rd57];
	fma.rn.f32 	%f55, %f53, %f54, %f67;
	add.s32 	%r75, %r73, 1;
	mul.wide.u32 	%rd58, %r75, 4;
	add.s64 	%rd59, %rd2, %rd58;
	ld.global.f32 	%f56, [%rd59];
	add.s32 	%r76, %r74, %r53;
	mul.wide.u32 	%rd60, %r76, 4;
	add.s64 	%rd61, %rd1, %rd60;
	ld.global.f32 	%f57, [%rd61];
	fma.rn.f32 	%f67, %f56, %f57, %f55;
	add.s32 	%r92, %r92, 2;
$L__BB0_11:
	and.b32  	%r77, %r6, 1;
	setp.eq.b32 	%p11, %r77, 1;
	not.pred 	%p12, %p11;
	@%p12 bra 	$L__BB0_13;
	add.s32 	%r78, %r7, %r92;
	mul.wide.u32 	%rd62, %r78, 4;
	add.s64 	%rd63, %rd2, %rd62;
	ld.global.f32 	%f58, [%rd63];
	mad.lo.s32 	%r79, %r53, %r92, %r51;
	mul.wide.u32 	%rd64, %r79, 4;
	add.s64 	%rd65, %rd1, %rd64;
	ld.global.f32 	%f59, [%rd65];
	fma.rn.f32 	%f67, %f58, %f59, %f67;
$L__BB0_13:
	mad.lo.s32 	%r80, %r53, %r1, %r51;
	cvta.to.global.u64 	%rd66, %rd3;
	mul.wide.u32 	%rd67, %r80, 4;
	add.s64 	%rd68, %rd66, %rd67;
	st.global.f32 	[%rd68], %f67;
$L__BB0_14:
	ret;

}


// ===== COMPILED SASS (sm_100) =====

	.target	sm_100

	.elftype	@"ET_EXEC"


//--------------------- .note.nv.tkinfo           --------------------------
	.section	.note.nv.tkinfo,"",@"SHT_NOTE"
	.sectionflags	@"SHF_NOTE_NV_TKINFO"
	.tkinfo
        /*0018*/ 	.word	0x00000002
        /*0030*/ 	.string	""
        /*0030*/ 	.string	"ptxas"
        /*0030*/ 	.string	"Cuda compilation tools, release 13.0, V13.0.88"
        /*0030*/ 	.string	"Build cuda_13.0.r13.0/compiler.36424714_0"
        /*0030*/ 	.string	"-arch sm_100 -m 64 "



//--------------------- .note.nv.cuinfo           --------------------------
	.section	.note.nv.cuinfo,"",@"SHT_NOTE"
	.sectionflags	@"SHF_NOTE_NV_CUINFO"
        /*0018*/ 	.short	0x0002
        /*001a*/ 	.short	0x0064
        /*001c*/ 	.short	0x0082
	.zero		2


//--------------------- .nv.info                  --------------------------
	.section	.nv.info,"",@"SHT_CUDA_INFO"
	.align	4


	//----- nvinfo : EIATTR_REGCOUNT
	.align		4
        /*0000*/ 	.byte	0x04, 0x2f
        /*0002*/ 	.short	(.L_4 - .L_3)
	.align		4
.L_3:
        /*0004*/ 	.word	index@(_Z37RectangularMatrixMultiplicationKernelPfS_S_)
        /*0008*/ 	.word	0x00000020


	//----- nvinfo : EIATTR_FRAME_SIZE
	.align		4
.L_4:
        /*000c*/ 	.byte	0x04, 0x11
        /*000e*/ 	.short	(.L_6 - .L_5)
	.align		4
.L_5:
        /*0010*/ 	.word	index@(_Z37RectangularMatrixMultiplicationKernelPfS_S_)
        /*0014*/ 	.word	0x00000000


	//----- nvinfo : EIATTR_MIN_STACK_SIZE
	.align		4
.L_6:
        /*0018*/ 	.byte	0x04, 0x12
        /*001a*/ 	.short	(.L_8 - .L_7)
	.align		4
.L_7:
        /*001c*/ 	.word	index@(_Z37RectangularMatrixMultiplicationKernelPfS_S_)
        /*0020*/ 	.word	0x00000000
.L_8:


//--------------------- .nv.compat                --------------------------
	.section	.nv.compat,"",@"SHT_CUDA_COMPAT_INFO"
	.align	4
        /*0000*/ 	.byte	0x02, 0x09, 0x00, 0x00, 0x02, 0x02, 0x01, 0x00, 0x02, 0x05, 0x05, 0x00, 0x03, 0x07, 0x01, 0x01
        /*0010*/ 	.byte	0x02, 0x03, 0x00, 0x00, 0x02, 0x06, 0x01, 0x00, 0x04, 0x0b, 0x08, 0x00, 0x09, 0x00, 0x00, 0x00
        /*0020*/ 	.byte	0x00, 0x00, 0x00, 0x00


//--------------------- .nv.info._Z37RectangularMatrixMultiplicationKernelPfS_S_ --------------------------
	.section	.nv.info._Z37RectangularMatrixMultiplicationKernelPfS_S_,"",@"SHT_CUDA_INFO"
	.sectionflags	@""
	.align	4


	//----- nvinfo : EIATTR_CUDA_API_VERSION
	.align		4
        /*0000*/ 	.byte	0x04, 0x37
        /*0002*/ 	.short	(.L_10 - .L_9)
.L_9:
        /*0004*/ 	.word	0x00000082


	//----- nvinfo : EIATTR_KPARAM_INFO
	.align		4
.L_10:
        /*0008*/ 	.byte	0x04, 0x17
        /*000a*/ 	.short	(.L_12 - .L_11)
.L_11:
        /*000c*/ 	.word	0x00000000
        /*0010*/ 	.short	0x0002
        /*0012*/ 	.short	0x0010
        /*0014*/ 	.byte	0x00, 0xf5, 0x21, 0x00


	//----- nvinfo : EIATTR_KPARAM_INFO
	.align		4
.L_12:
        /*0018*/ 	.byte	0x04, 0x17
        /*001a*/ 	.short	(.L_14 - .L_13)
.L_13:
        /*001c*/ 	.word	0x00000000
        /*0020*/ 	.short	0x0001
        /*0022*/ 	.short	0x0008
        /*0024*/ 	.byte	0x00, 0xf5, 0x21, 0x00


	//----- nvinfo : EIATTR_KPARAM_INFO
	.align		4
.L_14:
        /*0028*/ 	.byte	0x04, 0x17
        /*002a*/ 	.short	(.L_16 - .L_15)
.L_15:
        /*002c*/ 	.word	0x00000000
        /*0030*/ 	.short	0x0000
        /*0032*/ 	.short	0x0000
        /*0034*/ 	.byte	0x00, 0xf5, 0x21, 0x00


	//----- nvinfo : EIATTR_SPARSE_MMA_MASK
	.align		4
.L_16:
        /*0038*/ 	.byte	0x03, 0x50
        /*003a*/ 	.short	0x0000


	//----- nvinfo : EIATTR_MAXREG_COUNT
	.align		4
        /*003c*/ 	.byte	0x03, 0x1b
        /*003e*/ 	.short	0x00ff


	//----- nvinfo : EIATTR_MERCURY_ISA_VERSION
	.align		4
        /*0040*/ 	.byte	0x03, 0x5f
        /*0042*/ 	.short	0x0101


	//----- nvinfo : EIATTR_VRC_CTA_INIT_COUNT
	.align		4
        /*0044*/ 	.byte	0x02, 0x4a
	.zero		1
	.zero		1


	//----- nvinfo : EIATTR_EXIT_INSTR_OFFSETS
	.align		4
        /*0048*/ 	.byte	0x04, 0x1c
        /*004a*/ 	.short	(.L_18 - .L_17)


	//   ....[0]....
.L_17:
        /*004c*/ 	.word	0x000000e0


	//   ....[1]....
        /*0050*/ 	.word	0x00000a90


	//----- nvinfo : EIATTR_CBANK_PARAM_SIZE
	.align		4
.L_18:
        /*0054*/ 	.byte	0x03, 0x19
        /*0056*/ 	.short	0x0018


	//----- nvinfo : EIATTR_PARAM_CBANK
	.align		4
        /*0058*/ 	.byte	0x04, 0x0a
        /*005a*/ 	.short	(.L_20 - .L_19)
	.align		4
.L_19:
        /*005c*/ 	.word	index@(.nv.constant0._Z37RectangularMatrixMultiplicationKernelPfS_S_)
        /*0060*/ 	.short	0x0380
        /*0062*/ 	.short	0x0018


	//----- nvinfo : EIATTR_SW_WAR
	.align		4
.L_20:
        /*0064*/ 	.byte	0x04, 0x36
        /*0066*/ 	.short	(.L_22 - .L_21)
.L_21:
        /*0068*/ 	.word	0x00000008
.L_22:


//--------------------- .nv.callgraph             --------------------------
	.section	.nv.callgraph,"",@"SHT_CUDA_CALLGRAPH"
	.align	4
	.sectionentsize	8
	.align		4
        /*0000*/ 	.word	0x00000000
	.align		4
        /*0004*/ 	.word	0xffffffff
	.align		4
        /*0008*/ 	.word	0x00000000
	.align		4
        /*000c*/ 	.word	0xfffffffe
	.align		4
        /*0010*/ 	.word	0x00000000
	.align		4
        /*0014*/ 	.word	0xfffffffd
	.align		4
        /*0018*/ 	.word	0x00000000
	.align		4
        /*001c*/ 	.word	0xfffffffc


//--------------------- .nv.constant3             --------------------------
	.section	.nv.constant3,"a",@progbits
	.align	4
.nv.constant3:
	.type		DEVICE_NUM_ROWS_A,@object
	.size		DEVICE_NUM_ROWS_A,(DEVICE_SHARED_DIM - DEVICE_NUM_ROWS_A)
DEVICE_NUM_ROWS_A:
        /*0000*/ 	.byte	0x80, 0x00, 0x00, 0x00
	.type		DEVICE_SHARED_DIM,@object
	.size		DEVICE_SHARED_DIM,(DEVICE_NUM_COLS_B - DEVICE_SHARED_DIM)
DEVICE_SHARED_DIM:
        /*0004*/ 	.byte	0x00, 0x01, 0x00, 0x00
	.type		DEVICE_NUM_COLS_B,@object
	.size		DEVICE_NUM_COLS_B,(.L_2 - DEVICE_NUM_COLS_B)
DEVICE_NUM_COLS_B:
        /*0008*/ 	.byte	0x00, 0x02, 0x00, 0x00
.L_2:


//--------------------- .text._Z37RectangularMatrixMultiplicationKernelPfS_S_ --------------------------
	.section	.text._Z37RectangularMatrixMultiplicationKernelPfS_S_,"ax",@progbits
	.align	128
        .global         _Z37RectangularMatrixMultiplicationKernelPfS_S_
        .type           _Z37RectangularMatrixMultiplicationKernelPfS_S_,@function
        .size           _Z37RectangularMatrixMultiplicationKernelPfS_S_,(.L_x_5 - _Z37RectangularMatrixMultiplicationKernelPfS_S_)
        .other          _Z37RectangularMatrixMultiplicationKernelPfS_S_,@"STO_CUDA_ENTRY STV_DEFAULT"
_Z37RectangularMatrixMultiplicationKernelPfS_S_:
.text._Z37RectangularMatrixMultiplicationKernelPfS_S_:
[----:B------:R-:W-:Y:S01]  /*0000*/  LDC R1, c[0x0][0x37c] ;  /* 0x0000df00ff017b82 */ /* 0x000fe20000000800 */
[----:B------:R-:W0:Y:S07]  /*0010*/  S2R R7, SR_TID.X ;  /* 0x0000000000077919 */ /* 0x000e2e0000002100 */
[----:B------:R-:W1:Y:S01]  /*0020*/  S2UR UR4, SR_CTAID.X ;  /* 0x00000000000479c3 */ /* 0x000e620000002500 */
[----:B------:R-:W2:Y:S01]  /*0030*/  LDCU UR7, c[0x3][URZ] ;  /* 0x00c00000ff0777ac */ /* 0x000ea20008000800 */
[----:B------:R-:W3:Y:S06]  /*0040*/  S2R R5, SR_TID.Y ;  /* 0x0000000000057919 */ /* 0x000eec0000002200 */
[----:B------:R-:W3:Y:S01]  /*0050*/  LDC R2, c[0x0][0x364] ;  /* 0x0000d900ff027b82 */ /* 0x000ee20000000800 */
[----:B------:R-:W1:Y:S07]  /*0060*/  LDCU UR5, c[0x0][0x360] ;  /* 0x00006c00ff0577ac */ /* 0x000e6e0008000800 */
[----:B------:R-:W3:Y:S08]  /*0070*/  S2UR UR6, SR_CTAID.Y ;  /* 0x00000000000679c3 */ /* 0x000ef00000002600 */
[----:B------:R-:W4:Y:S01]  /*0080*/  LDC R0, c[0x3][0x8] ;  /* 0x00c00200ff007b82 */ /* 0x000f220000000800 */
[----:B-1----:R-:W-:-:S06]  /*0090*/  UIMAD UR4, UR4, UR5, URZ ;  /* 0x00000005040472a4 */ /* 0x002fcc000f8e02ff */
[----:B0-----:R-:W-:Y:S01]  /*00a0*/  IADD3 R3, PT, PT, R7, UR4, RZ ;  /* 0x0000000407037c10 */ /* 0x001fe2000fffe0ff */
[----:B---3--:R-:W-:-:S03]  /*00b0*/  IMAD R2, R2, UR6, R5 ;  /* 0x0000000602027c24 */ /* 0x008fc6000f8e0205 */
[----:B----4-:R-:W-:-:S04]  /*00c0*/  ISETP.GE.U32.AND P0, PT, R3, R0, PT ;  /* 0x000000000300720c */ /* 0x010fc80003f06070 */
[----:B--2---:R-:W-:-:S13]  /*00d0*/  ISETP.GE.U32.OR P0, PT, R2, UR7, P0 ;  /* 0x0000000702007c0c */ /* 0x004fda0008706470 */
[----:B------:R-:W-:Y:S05]  /*00e0*/  @P0 EXIT ;  /* 0x000000000000094d */ /* 0x000fea0003800000 */
[----:B------:R-:W0:Y:S01]  /*00f0*/  LDC R5, c[0x3][0x4] ;  /* 0x00c00100ff057b82 */ /* 0x000e220000000800 */
[----:B------:R-:W1:Y:S01]  /*0100*/  LDCU.64 UR6, c[0x0][0x358] ;  /* 0x00006b00ff0677ac */ /* 0x000e620008000a00 */
[----:B------:R-:W-:Y:S01]  /*0110*/  HFMA2 R12, -RZ, RZ, 0, 0 ;  /* 0x00000000ff0c7431 */ /* 0x000fe200000001ff */
[----:B0-----:R-:W-:-:S13]  /*0120*/  ISETP.NE.AND P0, PT, R5, RZ, PT ;  /* 0x000000ff0500720c */ /* 0x001fda0003f05270 */
[----:B-1----:R-:W-:Y:S05]  /*0130*/  @!P0 BRA `(.L_x_0) ;  /* 0x0000000800448947 */ /* 0x002fea0003800000 */
[C---:B------:R-:W-:Y:S02]  /*0140*/  ISETP.GE.U32.AND P1, PT, R5.reuse, 0x8, PT ;  /* 0x000000080500780c */ /* 0x040fe40003f26070 */
[----:B------:R-:W-:Y:S02]  /*0150*/  LOP3.LUT R4, R5, 0x7, RZ, 0xc0, !PT ;  /* 0x0000000705047812 */ /* 0x000fe400078ec0ff */
[----:B------:R-:W-:Y:S02]  /*0160*/  MOV R12, RZ ;  /* 0x000000ff000c7202 */ /* 0x000fe40000000f00 */
[----:B------:R-:W-:Y:S02]  /*0170*/  ISETP.NE.AND P0, PT, R4, RZ, PT ;  /* 0x000000ff0400720c */ /* 0x000fe40003f05270 */
[----:B------:R-:W-:-:S05]  /*0180*/  MOV R6, RZ ;  /* 0x000000ff00067202 */ /* 0x000fca0000000f00 */
[----:B------:R-:W-:Y:S06]  /*0190*/  @!P1 BRA `(.L_x_1) ;  /* 0x0000000400249947 */ /* 0x000fec0003800000 */
[----:B------:R-:W-:Y:S01]  /*01a0*/  LOP3.LUT R6, R5, 0xfffffff8, RZ, 0xc0, !PT ;  /* 0xfffffff805067812 */ /* 0x000fe200078ec0ff */
[C---:B------:R-:W-:Y:S01]  /*01b0*/  IMAD R11, R0.reuse, 0x3, R3 ;  /* 0x00000003000b7824 */ /* 0x040fe200078e0203 */
[C---:B------:R-:W-:Y:S01]  /*01c0*/  IADD3 R7, PT, PT, R0.reuse, UR4, R7 ;  /* 0x0000000400077c10 */ /* 0x040fe2000fffe007 */
[C-C-:B------:R-:W-:Y:S01]  /*01d0*/  IMAD R15, R0.reuse, 0x5, R3.reuse ;  /* 0x00000005000f7824 */ /* 0x140fe200078e0203 */
[CC--:B------:R-:W-:Y:S01]  /*01e0*/  LEA R9, R0.reuse, R3.reuse, 0x1 ;  /* 0x0000000300097211 */ /* 0x0c0fe200078e08ff */
[C-C-:B------:R-:W-:Y:S01]  /*01f0*/  IMAD R25, R0.reuse, 0x6, R3.reuse ;  /* 0x0000000600197824 */ /* 0x140fe200078e0203 */
[C---:B------:R-:W-:Y:S01]  /*0200*/  LEA R13, R0.reuse, R3, 0x2 ;  /* 0x00000003000d7211 */ /* 0x040fe200078e10ff */
[----:B------:R-:W-:Y:S01]  /*0210*/  IMAD R27, R0, 0x7, R3 ;  /* 0x00000007001b7824 */ /* 0x000fe200078e0203 */
[----:B------:R-:W-:Y:S01]  /*0220*/  MOV R12, RZ ;  /* 0x000000ff000c7202 */ /* 0x000fe20000000f00 */
[----:B------:R-:W-:Y:S01]  /*0230*/  IMAD R8, R2, R5, 0x3 ;  /* 0x0000000302087424 */ /* 0x000fe200078e0205 */
[----:B------:R-:W-:-:S02]  /*0240*/  MOV R29, R3 ;  /* 0x00000003001d7202 */ /* 0x000fc40000000f00 */
[----:B------:R-:W-:-:S07]  /*0250*/  IADD3 R10, PT, PT, -R6, RZ, RZ ;  /* 0x000000ff060a7210 */ /* 0x000fce0007ffe1ff */
.L_x_2:
[----:B------:R-:W0:Y:S01]  /*0260*/  LDC.64 R20, c[0x0][0x380] ;  /* 0x0000e000ff147b82 */ /* 0x000e220000000a00 */
[----:B------:R-:W-:-:S07]  /*0270*/  IADD3 R23, PT, PT, R8, -0x3, RZ ;  /* 0xfffffffd08177810 */ /* 0x000fce0007ffe0ff */
[----:B------:R-:W1:Y:S01]  /*0280*/  LDC.64 R16, c[0x0][0x388] ;  /* 0x0000e200ff107b82 */ /* 0x000e620000000a00 */
[----:B0-----:R-:W-:-:S06]  /*0290*/  IMAD.WIDE.U32 R22, R23, 0x4, R20 ;  /* 0x0000000417167825 */ /* 0x001fcc00078e0014 */
[----:B------:R-:W2:Y:S01]  /*02a0*/  LDG.E R23, desc[UR6][R22.64] ;  /* 0x0000000616177981 */ /* 0x000ea2000c1e1900 */
[----:B-1----:R-:W-:-:S06]  /*02b0*/  IMAD.WIDE.U32 R18, R29, 0x4, R16 ;  /* 0x000000041d127825 */ /* 0x002fcc00078e0010 */
[----:B------:R-:W2:Y:S01]  /*02c0*/  LDG.E R18, desc[UR6][R18.64] ;  /* 0x0000000612127981 */ /* 0x000ea2000c1e1900 */
[C---:B------:R-:W-:Y:S02]  /*02d0*/  IADD3 R14, PT, PT, R8.reuse, -0x2, RZ ;  /* 0xfffffffe080e7810 */ /* 0x040fe40007ffe0ff */
[----:B------:R-:W-:Y:S01]  /*02e0*/  IADD3 R24, PT, PT, R8, -0x1, RZ ;  /* 0xffffffff08187810 */ /* 0x000fe20007ffe0ff */
[----:B--2---:R-:W-:Y:S02]  /*02f0*/  FFMA R12, R23, R18, R12 ;  /* 0x00000012170c7223 */ /* 0x004fe4000000000c */
[----:B------:R-:W-:-:S04]  /*0300*/  IMAD.WIDE.U32 R18, R14, 0x4, R20 ;  /* 0x000000040e127825 */ /* 0x000fc800078e0014 */
[----:B------:R-:W-:Y:S01]  /*0310*/  IMAD.WIDE.U32 R22, R7, 0x4, R16 ;  /* 0x0000000407167825 */ /* 0x000fe200078e0010 */
[----:B------:R0:W2:Y:S04]  /*0320*/  LDG.E R14, desc[UR6][R18.64] ;  /* 0x00000006120e7981 */ /* 0x0000a8000c1e1900 */
[----:B------:R1:W2:Y:S01]  /*0330*/  LDG.E R26, desc[UR6][R22.64] ;  /* 0x00000006161a7981 */ /* 0x0002a2000c1e1900 */
[----:B0-----:R-:W-:-:S04]  /*0340*/  IMAD.WIDE.U32 R18, R24, 0x4, R20 ;  /* 0x0000000418127825 */ /* 0x001fc800078e0014 */
[----:B-1----:R-:W-:Y:S01]  /*0350*/  IMAD.WIDE.U32 R22, R9, 0x4, R16 ;  /* 0x0000000409167825 */ /* 0x002fe200078e0010 */
[----:B------:R0:W3:Y:S04]  /*0360*/  LDG.E R24, desc[UR6][R18.64] ;  /* 0x0000000612187981 */ /* 0x0000e8000c1e1900 */
[----:B------:R1:W3:Y:S01]  /*0370*/  LDG.E R28, desc[UR6][R22.64] ;  /* 0x00000006161c7981 */ /* 0x0002e2000c1e1900 */
[----:B0-----:R-:W-:-:S04]  /*0380*/  IMAD.WIDE.U32 R18, R8, 0x4, R20 ;  /* 0x0000000408127825 */ /* 0x001fc800078e0014 */
[----:B-1----:R-:W-:-:S04]  /*0390*/  IMAD.WIDE.U32 R22, R11, 0x4, R16 ;  /* 0x000000040b167825 */ /* 0x002fc800078e0010 */
[----:B--2---:R-:W-:Y:S02]  /*03a0*/  FFMA R12, R14, R26, R12 ;  /* 0x0000001a0e0c7223 */ /* 0x004fe4000000000c */
[----:B------:R-:W2:Y:S04]  /*03b0*/  LDG.E R14, desc[UR6][R18.64] ;  /* 0x00000006120e7981 */ /* 0x000ea8000c1e1900 */
[----:B------:R0:W2:Y:S01]  /*03c0*/  LDG.E R26, desc[UR6][R22.64] ;  /* 0x00000006161a7981 */ /* 0x0000a2000c1e1900 */
[----:B---3--:R-:W-:Y:S01]  /*03d0*/  FFMA R12, R24, R28, R12 ;  /* 0x0000001c180c7223 */ /* 0x008fe2000000000c */
[----:B------:R-:W-:Y:S01]  /*03e0*/  IADD3 R24, PT, PT, R8, 0x1, RZ ;  /* 0x0000000108187810 */ /* 0x000fe20007ffe0ff */
[----:B0-----:R-:W-:-:S04]  /*03f0*/  IMAD.WIDE.U32 R22, R13, 0x4, R16 ;  /* 0x000000040d167825 */ /* 0x001fc800078e0010 */
[----:B------:R-:W-:Y:S01]  /*0400*/  IMAD.WIDE.U32 R18, R24, 0x4, R20 ;  /* 0x0000000418127825 */ /* 0x000fe200078e0014 */
[----:B------:R-:W3:Y:S04]  /*0410*/  LDG.E R28, desc[UR6][R22.64] ;  /* 0x00000006161c7981 */ /* 0x000ee8000c1e1900 */
[----:B------:R0:W3:Y:S01]  /*0420*/  LDG.E R24, desc[UR6][R18.64] ;  /* 0x0000000612187981 */ /* 0x0000e2000c1e1900 */
[----:B--2---:R-:W-:Y:S01]  /*0430*/  FFMA R12, R14, R26, R12 ;  /* 0x0000001a0e0c7223 */ /* 0x004fe2000000000c */
[C---:B------:R-:W-:Y:S02]  /*0440*/  IADD3 R26, PT, PT, R8.reuse, 0x3, RZ ;  /* 0x00000003081a7810 */ /* 0x040fe40007ffe0ff */
[----:B------:R-:W-:-:S03]  /*0450*/  IADD3 R14, PT, PT, R8, 0x2, RZ ;  /* 0x00000002080e7810 */ /* 0x000fc60007ffe0ff */
[----:B0-----:R-:W-:Y:S01]  /*0460*/  IMAD.WIDE.U32 R18, R26, 0x4, R20 ;  /* 0x000000041a127825 */ /* 0x001fe200078e0014 */
[----:B------:R-:W-:-:S03]  /*0470*/  IADD3 R26, PT, PT, R8, 0x4, RZ ;  /* 0x00000004081a7810 */ /* 0x000fc60007ffe0ff */
[--C-:B------:R-:W-:Y:S02]  /*0480*/  IMAD.WIDE.U32 R22, R14, 0x4, R20.reuse ;  /* 0x000000040e167825 */ /* 0x100fe400078e0014 */
[----:B------:R0:W2:Y:S02]  /*0490*/  LDG.E R14, desc[UR6][R18.64] ;  /* 0x00000006120e7981 */ /* 0x0000a4000c1e1900 */
[----:B------:R-:W-:-:S04]  /*04a0*/  IMAD.WIDE.U32 R20, R26, 0x4, R20 ;  /* 0x000000041a147825 */ /* 0x000fc800078e0014 */
[----:B---3--:R-:W-:Y:S02]  /*04b0*/  FFMA R12, R24, R28, R12 ;  /* 0x0000001c180c7223 */ /* 0x008fe4000000000c */
[----:B------:R-:W3:Y:S01]  /*04c0*/  LDG.E R21, desc[UR6][R20.64] ;  /* 0x0000000614157981 */ /* 0x000ee2000c1e1900 */
[----:B0-----:R-:W-:-:S03]  /*04d0*/  IMAD.WIDE.U32 R18, R15, 0x4, R16 ;  /* 0x000000040f127825 */ /* 0x001fc600078e0010 */
[----:B------:R0:W4:Y:S04]  /*04e0*/  LDG.E R24, desc[UR6][R22.64] ;  /* 0x0000000616187981 */ /* 0x000128000c1e1900 */
[----:B------:R-:W4:Y:S01]  /*04f0*/  LDG.E R26, desc[UR6][R18.64] ;  /* 0x00000006121a7981 */ /* 0x000f22000c1e1900 */
[----:B0-----:R-:W-:-:S04]  /*0500*/  IMAD.WIDE.U32 R22, R25, 0x4, R16 ;  /* 0x0000000419167825 */ /* 0x001fc800078e0010 */
[----:B------:R-:W-:Y:S01]  /*0510*/  IMAD.WIDE.U32 R16, R27, 0x4, R16 ;  /* 0x000000041b107825 */ /* 0x000fe200078e0010 */
[----:B------:R-:W2:Y:S05]  /*0520*/  LDG.E R28, desc[UR6][R22.64] ;  /* 0x00000006161c7981 */ /* 0x000eaa000c1e1900 */
[----:B------:R-:W3:Y:S01]  /*0530*/  LDG.E R16, desc[UR6][R16.64] ;  /* 0x0000000610107981 */ /* 0x000ee2000c1e1900 */
[----:B------:R-:W-:-:S04]  /*0540*/  IADD3 R10, PT, PT, R10, 0x8, RZ ;  /* 0x000000080a0a7810 */ /* 0x000fc80007ffe0ff */
[----:B------:R-:W-:Y:S02]  /*0550*/  ISETP.NE.AND P1, PT, R10, RZ, PT ;  /* 0x000000ff0a00720c */ /* 0x000fe40003f25270 */
[----:B------:R-:W-:Y:S02]  /*0560*/  IADD3 R8, PT, PT, R8, 0x8, RZ ;  /* 0x0000000808087810 */ /* 0x000fe40007ffe0ff */
[C---:B------:R-:W-:Y:S02]  /*0570*/  LEA R7, R0.reuse, R7, 0x3 ;  /* 0x0000000700077211 */ /* 0x040fe400078e18ff */
[C---:B------:R-:W-:Y:S02]  /*0580*/  LEA R9, R0.reuse, R9, 0x3 ;  /* 0x0000000900097211 */ /* 0x040fe400078e18ff */
[C---:B------:R-:W-:Y:S02]  /*0590*/  LEA R11, R0.reuse, R11, 0x3 ;  /* 0x0000000b000b7211 */ /* 0x040fe400078e18ff */
[----:B------:R-:W-:-:S02]  /*05a0*/  LEA R13, R0, R13, 0x3 ;  /* 0x0000000d000d7211 */ /* 0x000fc400078e18ff */
[C---:B------:R-:W-:Y:S02]  /*05b0*/  LEA R15, R0.reuse, R15, 0x3 ;  /* 0x0000000f000f7211 */ /* 0x040fe400078e18ff */
[C---:B------:R-:W-:Y:S02]  /*05c0*/  LEA R25, R0.reuse, R25, 0x3 ;  /* 0x0000001900197211 */ /* 0x040fe400078e18ff */
[C---:B------:R-:W-:Y:S02]  /*05d0*/  LEA R27, R0.reuse, R27, 0x3 ;  /* 0x0000001b001b7211 */ /* 0x040fe400078e18ff */
[----:B------:R-:W-:Y:S01]  /*05e0*/  LEA R29, R0, R29, 0x3 ;  /* 0x0000001d001d7211 */ /* 0x000fe200078e18ff */
[----:B----4-:R-:W-:-:S04]  /*05f0*/  FFMA R12, R24, R26, R12 ;  /* 0x0000001a180c7223 */ /* 0x010fc8000000000c */
[----:B--2---:R-:W-:-:S04]  /*0600*/  FFMA R12, R14, R28, R12 ;  /* 0x0000001c0e0c7223 */ /* 0x004fc8000000000c */
[----:B---3--:R-:W-:Y:S01]  /*0610*/  FFMA R12, R21, R16, R12 ;  /* 0x00000010150c7223 */ /* 0x008fe2000000000c */
[----:B------:R-:W-:Y:S06]  /*0620*/  @P1 BRA `(.L_x_2) ;  /* 0xfffffffc000c1947 */ /* 0x000fec000383ffff */
.L_x_1:
[----:B------:R-:W-:Y:S05]  /*0630*/  @!P0 BRA `(.L_x_0) ;  /* 0x0000000400048947 */ /* 0x000fea0003800000 */
[----:B------:R-:W-:Y:S02]  /*0640*/  ISETP.GE.U32.AND P0, PT, R4, 0x4, PT ;  /* 0x000000040400780c */ /* 0x000fe40003f06070 */
[----:B------:R-:W-:-:S04]  /*0650*/  LOP3.LUT R13, R5, 0x3, RZ, 0xc0, !PT ;  /* 0x00000003050d7812 */ /* 0x000fc800078ec0ff */
[----:B------:R-:W-:-:S07]  /*0660*/  ISETP.NE.AND P1, PT, R13, RZ, PT ;  /* 0x000000ff0d00720c */ /* 0x000fce0003f25270 */
[----:B------:R-:W-:Y:S06]  /*0670*/  @!P0 BRA `(.L_x_3) ;  /* 0x00000000007c8947 */ /* 0x000fec0003800000 */
[----:B------:R-:W0:Y:S01]  /*0680*/  LDC.64 R8, c[0x0][0x388] ;  /* 0x0000e200ff087b82 */ /* 0x000e220000000a00 */
[----:B------:R-:W-:Y:S02]  /*0690*/  IMAD R15, R2, R5, R6 ;  /* 0x00000005020f7224 */ /* 0x000fe400078e0206 */
[----:B------:R-:W-:-:S03]  /*06a0*/  IMAD R17, R6, R0, R3 ;  /* 0x0000000006117224 */ /* 0x000fc600078e0203 */
[C---:B------:R-:W-:Y:S02]  /*06b0*/  IADD3 R23, PT, PT, R15.reuse, 0x1, RZ ;  /* 0x000000010f177810 */ /* 0x040fe40007ffe0ff */
[----:B------:R-:W1:Y:S01]  /*06c0*/  LDC.64 R10, c[0x0][0x380] ;  /* 0x0000e000ff0a7b82 */ /* 0x000e620000000a00 */
[C---:B------:R-:W-:Y:S02]  /*06d0*/  IADD3 R27, PT, PT, R15.reuse, 0x2, RZ ;  /* 0x000000020f1b7810 */ /* 0x040fe40007ffe0ff */
[----:B------:R-:W-:Y:S01]  /*06e0*/  IADD3 R4, PT, PT, R15, 0x3, RZ ;  /* 0x000000030f047810 */ /* 0x000fe20007ffe0ff */
[C---:B0-----:R-:W-:Y:S01]  /*06f0*/  IMAD.WIDE.U32 R20, R17.reuse, 0x4, R8 ;  /* 0x0000000411147825 */ /* 0x041fe200078e0008 */
[----:B------:R-:W-:-:S04]  /*0700*/  IADD3 R17, PT, PT, R17, R0, RZ ;  /* 0x0000000011117210 */ /* 0x000fc80007ffe0ff */
[-C--:B------:R-:W-:Y:S01]  /*0710*/  IADD3 R29, PT, PT, R17, R0.reuse, RZ ;  /* 0x00000000111d7210 */ /* 0x080fe20007ffe0ff */
[--C-:B-1----:R-:W-:Y:S01]  /*0720*/  IMAD.WIDE.U32 R24, R15, 0x4, R10.reuse ;  /* 0x000000040f187825 */ /* 0x102fe200078e000a */
[----:B------:R-:W2:Y:S03]  /*0730*/  LDG.E R20, desc[UR6][R20.64] ;  /* 0x0000000614147981 */ /* 0x000ea6000c1e1900 */
[----:B------:R-:W-:Y:S01]  /*0740*/  IMAD.WIDE.U32 R22, R23, 0x4, R10 ;  /* 0x0000000417167825 */ /* 0x000fe200078e000a */
[----:B------:R-:W2:Y:S03]  /*0750*/  LDG.E R7, desc[UR6][R24.64] ;  /* 0x0000000618077981 */ /* 0x000ea6000c1e1900 */
[----:B------:R-:W-:Y:S02]  /*0760*/  IMAD.WIDE.U32 R18, R17, 0x4, R8 ;  /* 0x0000000411127825 */ /* 0x000fe400078e0008 */
[----:B------:R-:W3:Y:S02]  /*0770*/  LDG.E R22, desc[UR6][R22.64] ;  /* 0x0000000616167981 */ /* 0x000ee4000c1e1900 */
[----:B------:R-:W-:Y:S01]  /*0780*/  IMAD.WIDE.U32 R14, R27, 0x4, R10 ;  /* 0x000000041b0e7825 */ /* 0x000fe200078e000a */
[C---:B------:R-:W-:Y:S01]  /*0790*/  IADD3 R27, PT, PT, R29.reuse, R0, RZ ;  /* 0x000000001d1b7210 */ /* 0x040fe20007ffe0ff */
[----:B------:R-:W3:Y:S02]  /*07a0*/  LDG.E R19, desc[UR6][R18.64] ;  /* 0x0000000612137981 */ /* 0x000ee4000c1e1900 */
[----:B------:R-:W-:-:S02]  /*07b0*/  IMAD.WIDE.U32 R16, R29, 0x4, R8 ;  /* 0x000000041d107825 */ /* 0x000fc400078e0008 */
[----:B------:R-:W4:Y:S02]  /*07c0*/  LDG.E R14, desc[UR6][R14.64] ;  /* 0x000000060e0e7981 */ /* 0x000f24000c1e1900 */
[----:B------:R-:W-:Y:S02]  /*07d0*/  IMAD.WIDE.U32 R10, R4, 0x4, R10 ;  /* 0x00000004040a7825 */ /* 0x000fe400078e000a */
[----:B------:R-:W4:Y:S02]  /*07e0*/  LDG.E R16, desc[UR6][R16.64] ;  /* 0x0000000610107981 */ /* 0x000f24000c1e1900 */
[----:B------:R-:W-:Y:S02]  /*07f0*/  IMAD.WIDE.U32 R8, R27, 0x4, R8 ;  /* 0x000000041b087825 */ /* 0x000fe400078e0008 */
[----:B------:R-:W5:Y:S04]  /*0800*/  LDG.E R10, desc[UR6][R10.64] ;  /* 0x000000060a0a7981 */ /* 0x000f68000c1e1900 */
[----:B------:R-:W5:Y:S01]  /*0810*/  LDG.E R8, desc[UR6][R8.64] ;  /* 0x0000000608087981 */ /* 0x000f62000c1e1900 */
[----:B------:R-:W-:Y:S01]  /*0820*/  IADD3 R6, PT, PT, R6, 0x4, RZ ;  /* 0x0000000406067810 */ /* 0x000fe20007ffe0ff */
[----:B--2---:R-:W-:-:S04]  /*0830*/  FFMA R7, R7, R20, R12 ;  /* 0x0000001407077223 */ /* 0x004fc8000000000c */
[----:B---3--:R-:W-:-:S04]  /*0840*/  FFMA R7, R22, R19, R7 ;  /* 0x0000001316077223 */ /* 0x008fc80000000007 */
[----:B----4-:R-:W-:-:S04]  /*0850*/  FFMA R7, R14, R16, R7 ;  /* 0x000000100e077223 */ /* 0x010fc80000000007 */
[----:B-----5:R-:W-:-:S07]  /*0860*/  FFMA R12, R10, R8, R7 ;  /* 0x000000080a0c7223 */ /* 0x020fce0000000007 */
.L_x_3:
[----:B------:R-:W-:Y:S05]  /*0870*/  @!P1 BRA `(.L_x_0) ;  /* 0x0000000000749947 */ /* 0x000fea0003800000 */
[----:B------:R-:W0:Y:S01]  /*0880*/  LDC.64 R8, c[0x0][0x388] ;  /* 0x0000e200ff087b82 */ /* 0x000e220000000a00 */
[----:B------:R-:W-:Y:S02]  /*0890*/  ISETP.NE.AND P0, PT, R13, 0x1, PT ;  /* 0x000000010d00780c */ /* 0x000fe40003f05270 */
[----:B------:R-:W-:-:S04]  /*08a0*/  LOP3.LUT R4, R5, 0x1, RZ, 0xc0, !PT ;  /* 0x0000000105047812 */ /* 0x000fc800078ec0ff */
[----:B------:R-:W-:Y:S01]  /*08b0*/  ISETP.NE.U32.AND P1, PT, R4, 0x1, PT ;  /* 0x000000010400780c */ /* 0x000fe20003f25070 */
[----:B------:R-:W1:Y:S06]  /*08c0*/  LDC.64 R18, c[0x0][0x380] ;  /* 0x0000e000ff127b82 */ /* 0x000e6c0000000a00 */
[----:B------:R-:W-:Y:S02]  /*08d0*/  @P0 IMAD R7, R2, R5, R6 ;  /* 0x0000000502070224 */ /* 0x000fe400078e0206 */
[----:B------:R-:W2:Y:S01]  /*08e0*/  LDC.64 R10, c[0x0][0x380] ;  /* 0x0000e000ff0a7b82 */ /* 0x000ea20000000a00 */
[C---:B------:R-:W-:Y:S01]  /*08f0*/  @P0 IMAD R17, R6.reuse, R0, R3 ;  /* 0x0000000006110224 */ /* 0x040fe200078e0203 */
[----:B------:R-:W-:-:S02]  /*0900*/  @P0 IADD3 R6, PT, PT, R6, 0x2, RZ ;  /* 0x0000000206060810 */ /* 0x000fc40007ffe0ff */
[----:B------:R-:W-:Y:S02]  /*0910*/  @P0 IADD3 R13, PT, PT, R7, 0x1, RZ ;  /* 0x00000001070d0810 */ /* 0x000fe40007ffe0ff */
[C---:B------:R-:W-:Y:S02]  /*0920*/  @P0 IADD3 R23, PT, PT, R17.reuse, R0, RZ ;  /* 0x0000000011170210 */ /* 0x040fe40007ffe0ff */
[----:B------:R-:W3:Y:S01]  /*0930*/  LDC.64 R14, c[0x0][0x388] ;  /* 0x0000e200ff0e7b82 */ /* 0x000ee20000000a00 */
[----:B0-----:R-:W-:-:S04]  /*0940*/  @P0 IMAD.WIDE.U32 R16, R17, 0x4, R8 ;  /* 0x0000000411100825 */ /* 0x001fc800078e0008 */
[----:B------:R-:W-:Y:S02]  /*0950*/  @P0 IMAD.WIDE.U32 R8, R23, 0x4, R8 ;  /* 0x0000000417080825 */ /* 0x000fe400078e0008 */
[----:B------:R-:W4:Y:S02]  /*0960*/  @P0 LDG.E R16, desc[UR6][R16.64] ;  /* 0x0000000610100981 */ /* 0x000f24000c1e1900 */
[--C-:B-1----:R-:W-:Y:S02]  /*0970*/  @P0 IMAD.WIDE.U32 R20, R7, 0x4, R18.reuse ;  /* 0x0000000407140825 */ /* 0x102fe400078e0012 */
[----:B------:R-:W5:Y:S02]  /*0980*/  @P0 LDG.E R8, desc[UR6][R8.64] ;  /* 0x0000000608080981 */ /* 0x000f64000c1e1900 */
[----:B------:R-:W-:Y:S02]  /*0990*/  @P0 IMAD.WIDE.U32 R18, R13, 0x4, R18 ;  /* 0x000000040d120825 */ /* 0x000fe400078e0012 */
[----:B------:R-:W4:Y:S02]  /*09a0*/  @P0 LDG.E R7, desc[UR6][R20.64] ;  /* 0x0000000614070981 */ /* 0x000f24000c1e1900 */
[----:B------:R-:W-:-:S02]  /*09b0*/  @!P1 IMAD R5, R2, R5, R6 ;  /* 0x0000000502059224 */ /* 0x000fc400078e0206 */
[----:B------:R-:W-:Y:S01]  /*09c0*/  @!P1 IMAD R13, R6, R0, R3 ;  /* 0x00000000060d9224 */ /* 0x000fe200078e0203 */
[----:B------:R-:W5:Y:S01]  /*09d0*/  @P0 LDG.E R18, desc[UR6][R18.64] ;  /* 0x0000000612120981 */ /* 0x000f62000c1e1900 */
[----:B--2---:R-:W-:-:S04]  /*09e0*/  @!P1 IMAD.WIDE.U32 R10, R5, 0x4, R10 ;  /* 0x00000004050a9825 */ /* 0x004fc800078e000a */
[----:B---3--:R-:W-:Y:S02]  /*09f0*/  @!P1 IMAD.WIDE.U32 R14, R13, 0x4, R14 ;  /* 0x000000040d0e9825 */ /* 0x008fe400078e000e */
[----:B------:R-:W2:Y:S04]  /*0a00*/  @!P1 LDG.E R11, desc[UR6][R10.64] ;  /* 0x000000060a0b9981 */ /* 0x000ea8000c1e1900 */
[----:B------:R-:W2:Y:S01]  /*0a10*/  @!P1 LDG.E R14, desc[UR6][R14.64] ;  /* 0x000000060e0e9981 */ /* 0x000ea2000c1e1900 */
[----:B----4-:R-:W-:-:S04]  /*0a20*/  @P0 FFMA R7, R7, R16, R12 ;  /* 0x0000001007070223 */ /* 0x010fc8000000000c */
[----:B-----5:R-:W-:-:S04]  /*0a30*/  @P0 FFMA R12, R18, R8, R7 ;  /* 0x00000008120c0223 */ /* 0x020fc80000000007 */
[----:B--2---:R-:W-:-:S07]  /*0a40*/  @!P1 FFMA R12, R11, R14, R12 ;  /* 0x0000000e0b0c9223 */ /* 0x004fce000000000c */
.L_x_0:
[----:B------:R-:W0:Y:S01]  /*0a50*/  LDC.64 R4, c[0x0][0x390] ;  /* 0x0000e400ff047b82 */ /* 0x000e220000000a00 */
[----:B------:R-:W-:-:S04]  /*0a60*/  IMAD R3, R2, R0, R3 ;  /* 0x0000000002037224 */ /* 0x000fc800078e0203 */
[----:B0-----:R-:W-:-:S05]  /*0a70*/  IMAD.WIDE.U32 R2, R3, 0x4, R4 ;  /* 0x0000000403027825 */ /* 0x001fca00078e0004 */
[----:B------:R-:W-:Y:S01]  /*0a80*/  STG.E desc[UR6][R2.64], R12 ;  /* 0x0000000c02007986 */ /* 0x000fe2000c101906 */
[----:B------:R-:W-:Y:S05]  /*0a90*/  EXIT ;  /* 0x000000000000794d */ /* 0x000fea0003800000 */
.L_x_4:
[----:B------:R-:W-:-:S00]  /*0aa0*/  BRA `(.L_x_4) ;  /* 0xfffffffc00fc7947 */ /* 0x000fc0000383ffff */
[----:B------:R-:W-:-:S00]  /*0ab0*/  NOP ;  /* 0x0000000000007918 */ /* 0x000fc00000000000 */
        /* <DEDUP_REMOVED lines=12> */
.L_x_5:


//--------------------- .nv.shared.reserved.0     --------------------------
	.section	.nv.shared.reserved.0,"aw",@nobits
	.weak		__nv_reservedSMEM_offset_0_alias
	.size		__nv_reservedSMEM_offset_0_alias, 0, 64
	.other		__nv_reservedSMEM_offset_0_alias,@"STO_CUDA_RESERVED_SHARED STV_DEFAULT"
__nv_reservedSMEM_offset_0_alias:
	.zero		0
	.zero		64


//--------------------- .nv.constant0._Z37RectangularMatrixMultiplicationKernelPfS_S_ --------------------------
	.section	.nv.constant0._Z37RectangularMatrixMultiplicationKernelPfS_S_,"a",@progbits
	.sectionflags	@""
	.align	4
.nv.constant0._Z37RectangularMatrixMultiplicationKernelPfS_S_:
	.zero		920


//--------------------- SYMBOLS --------------------------

	.type		.nv.reservedSmem.offset0,@object
	.size		.nv.reservedSmem.offset0,0x4
